	.headerflags	@"EF_CUDA_TEXMODE_UNIFIED EF_CUDA_64BIT_ADDRESS EF_CUDA_ACCELERATORS EF_CUDA_SM90 EF_CUDA_VIRTUAL_SM(EF_CUDA_SM90)"
	.elftype	@"ET_EXEC"


//--------------------- .nv.info                  --------------------------
	.section	.nv.info,"",@"SHT_CUDA_INFO"
	.align	4


	//----- nvinfo : EIATTR_REGCOUNT
	.align		4
        /*0000*/ 	.byte	0x04, 0x2f
        /*0002*/ 	.short	(.L_1 - .L_0)
	.align		4
.L_0:
        /*0004*/ 	.word	index@(triton_poi_fused__unsafe_index_add_mul_sub_63)
        /*0008*/ 	.word	0x00000022


	//----- nvinfo : EIATTR_MIN_STACK_SIZE
	.align		4
.L_1:
        /*000c*/ 	.byte	0x04, 0x12
        /*000e*/ 	.short	(.L_3 - .L_2)
	.align		4
.L_2:
        /*0010*/ 	.word	index@(triton_poi_fused__unsafe_index_add_mul_sub_63)
        /*0014*/ 	.word	0x00000000


	//----- nvinfo : EIATTR_FRAME_SIZE
	.align		4
.L_3:
        /*0018*/ 	.byte	0x04, 0x11
        /*001a*/ 	.short	(.L_5 - .L_4)
	.align		4
.L_4:
        /*001c*/ 	.word	index@(triton_poi_fused__unsafe_index_add_mul_sub_63)
        /*0020*/ 	.word	0x00000000


	//----- nvinfo : EIATTR_MIN_STACK_SIZE
	.align		4
.L_5:
        /*0024*/ 	.byte	0x04, 0x12
        /*0026*/ 	.short	(.L_7 - .L_6)
	.align		4
.L_6:
        /*0028*/ 	.word	index@(triton_poi_fused__unsafe_index_add_mul_sub_63)
        /*002c*/ 	.word	0x00000000
.L_7:


//--------------------- .nv.info.triton_poi_fused__unsafe_index_add_mul_sub_63 --------------------------
	.section	.nv.info.triton_poi_fused__unsafe_index_add_mul_sub_63,"",@"SHT_CUDA_INFO"
	.sectionflags	@""
	.align	4


	//----- nvinfo : EIATTR_CUDA_API_VERSION
	.align		4
        /*0000*/ 	.byte	0x04, 0x37
        /*0002*/ 	.short	(.L_9 - .L_8)
.L_8:
        /*0004*/ 	.word	0x0000007c


	//----- nvinfo : EIATTR_KPARAM_INFO
	.align		4
.L_9:
        /*0008*/ 	.byte	0x04, 0x17
        /*000a*/ 	.short	(.L_11 - .L_10)
.L_10:
        /*000c*/ 	.word	0x00000000
        /*0010*/ 	.short	0x0006
        /*0012*/ 	.short	0x0030
        /*0014*/ 	.byte	0x00, 0xf0, 0x11, 0x00


	//----- nvinfo : EIATTR_KPARAM_INFO
	.align		4
.L_11:
        /*0018*/ 	.byte	0x04, 0x17
        /*001a*/ 	.short	(.L_13 - .L_12)
.L_12:
        /*001c*/ 	.word	0x00000000
        /*0020*/ 	.short	0x0005
        /*0022*/ 	.short	0x0028
        /*0024*/ 	.byte	0x00, 0xf4, 0x21, 0x00


	//----- nvinfo : EIATTR_KPARAM_INFO
	.align		4
.L_13:
        /*0028*/ 	.byte	0x04, 0x17
        /*002a*/ 	.short	(.L_15 - .L_14)
.L_14:
        /*002c*/ 	.word	0x00000000
        /*0030*/ 	.short	0x0004
        /*0032*/ 	.short	0x0020
        /*0034*/ 	.byte	0x00, 0xf4, 0x21, 0x00


	//----- nvinfo : EIATTR_KPARAM_INFO
	.align		4
.L_15:
        /*0038*/ 	.byte	0x04, 0x17
        /*003a*/ 	.short	(.L_17 - .L_16)
.L_16:
        /*003c*/ 	.word	0x00000000
        /*0040*/ 	.short	0x0003
        /*0042*/ 	.short	0x0018
        /*0044*/ 	.byte	0x00, 0xf4, 0x21, 0x00


	//----- nvinfo : EIATTR_KPARAM_INFO
	.align		4
.L_17:
        /*0048*/ 	.byte	0x04, 0x17
        /*004a*/ 	.short	(.L_19 - .L_18)
.L_18:
        /*004c*/ 	.word	0x00000000
        /*0050*/ 	.short	0x0002
        /*0052*/ 	.short	0x0010
        /*0054*/ 	.byte	0x00, 0xf4, 0x21, 0x00


	//----- nvinfo : EIATTR_KPARAM_INFO
	.align		4
.L_19:
        /*0058*/ 	.byte	0x04, 0x17
        /*005a*/ 	.short	(.L_21 - .L_20)
.L_20:
        /*005c*/ 	.word	0x00000000
        /*0060*/ 	.short	0x0001
        /*0062*/ 	.short	0x0008
        /*0064*/ 	.byte	0x00, 0xf4, 0x21, 0x00


	//----- nvinfo : EIATTR_KPARAM_INFO
	.align		4
.L_21:
        /*0068*/ 	.byte	0x04, 0x17
        /*006a*/ 	.short	(.L_23 - .L_22)
.L_22:
        /*006c*/ 	.word	0x00000000
        /*0070*/ 	.short	0x0000
        /*0072*/ 	.short	0x0000
        /*0074*/ 	.byte	0x00, 0xf4, 0x21, 0x00


	//----- nvinfo : EIATTR_SPARSE_MMA_MASK
	.align		4
.L_23:
        /*0078*/ 	.byte	0x03, 0x50
        /*007a*/ 	.short	0x0000


	//----- nvinfo : EIATTR_MAXREG_COUNT
	.align		4
        /*007c*/ 	.byte	0x03, 0x1b
        /*007e*/ 	.short	0x00ff


	//----- nvinfo : EIATTR_EXIT_INSTR_OFFSETS
	.align		4
        /*0080*/ 	.byte	0x04, 0x1c
        /*0082*/ 	.short	(.L_25 - .L_24)


	//   ....[0]....
.L_24:
        /*0084*/ 	.word	0x00000b40


	//----- nvinfo : EIATTR_REQNTID
	.align		4
.L_25:
        /*0088*/ 	.byte	0x04, 0x10
        /*008a*/ 	.short	(.L_27 - .L_26)
.L_26:
        /*008c*/ 	.word	0x00000080
        /*0090*/ 	.word	0x00000001
        /*0094*/ 	.word	0x00000001


	//----- nvinfo : EIATTR_CBANK_PARAM_SIZE
	.align		4
.L_27:
        /*0098*/ 	.byte	0x03, 0x19
        /*009a*/ 	.short	0x0034


	//----- nvinfo : EIATTR_PARAM_CBANK
	.align		4
        /*009c*/ 	.byte	0x04, 0x0a
        /*009e*/ 	.short	(.L_29 - .L_28)
	.align		4
.L_28:
        /*00a0*/ 	.word	index@(.nv.constant0.triton_poi_fused__unsafe_index_add_mul_sub_63)
        /*00a4*/ 	.short	0x0210
        /*00a6*/ 	.short	0x0034


	//----- nvinfo : EIATTR_SW_WAR
	.align		4
.L_29:
        /*00a8*/ 	.byte	0x04, 0x36
        /*00aa*/ 	.short	(.L_31 - .L_30)
.L_30:
        /*00ac*/ 	.word	0x00000008
.L_31:


//--------------------- .nv.callgraph             --------------------------
	.section	.nv.callgraph,"",@"SHT_CUDA_CALLGRAPH"
	.align	4
	.sectionentsize	8
	.align		4
        /*0000*/ 	.word	0x00000000
	.align		4
        /*0004*/ 	.word	0xffffffff
	.align		4
        /*0008*/ 	.word	0x00000000
	.align		4
        /*000c*/ 	.word	0xfffffffe
	.align		4
        /*0010*/ 	.word	0x00000000
	.align		4
        /*0014*/ 	.word	0xfffffffd
	.align		4
        /*0018*/ 	.word	0x00000000
	.align		4
        /*001c*/ 	.word	0xfffffffc


//--------------------- .text.triton_poi_fused__unsafe_index_add_mul_sub_63 --------------------------
	.section	.text.triton_poi_fused__unsafe_index_add_mul_sub_63,"ax",@progbits
	.align	128
        .global         triton_poi_fused__unsafe_index_add_mul_sub_63
        .type           triton_poi_fused__unsafe_index_add_mul_sub_63,@function
        .size           triton_poi_fused__unsafe_index_add_mul_sub_63,(.L_x_1 - triton_poi_fused__unsafe_index_add_mul_sub_63)
        .other          triton_poi_fused__unsafe_index_add_mul_sub_63,@"STO_CUDA_ENTRY STV_DEFAULT"
triton_poi_fused__unsafe_index_add_mul_sub_63:
.text.triton_poi_fused__unsafe_index_add_mul_sub_63:
[----:B------:R-:W-:Y:S01]  /*0000*/  LDC R1, c[0x0][0x28] ;  /* 0x00000a00ff017b82 */ /* 0x000fe20000000800 */
[----:B------:R-:W1:Y:S07]  /*0010*/  S2R R0, SR_TID.X ;  /* 0x0000000000007919 */ /* 0x000e6e0000002100 */
[----:B------:R-:W2:Y:S01]  /*0020*/  LDC.64 R4, c[0x0][0x210] ;  /* 0x00008400ff047b82 */ /* 0x000ea20000000a00 */
[----:B------:R-:W-:Y:S01]  /*0030*/  ULDC.64 UR4, c[0x0][0x208] ;  /* 0x0000820000047ab9 */ /* 0x000fe20000000a00 */
[----:B------:R-:W-:Y:S01]  /*0040*/  ULDC.64 UR6, c[0x0][0x220] ;  /* 0x0000880000067ab9 */ /* 0x000fe20000000a00 */
[----:B------:R-:W3:Y:S05]  /*0050*/  S2R R3, SR_CTAID.X ;  /* 0x0000000000037919 */ /* 0x000eea0000002500 */
[----:B------:R-:W4:Y:S01]  /*0060*/  LDC.64 R26, c[0x0][0x218] ;  /* 0x00008600ff1a7b82 */ /* 0x000f220000000a00 */
[----:B-1----:R-:W-:Y:S01]  /*0070*/  IMAD.SHL.U32 R0, R0, 0x4, RZ ;  /* 0x0000000400007824 */ /* 0x002fe200078e00ff */
[----:B---3--:R-:W-:-:S04]  /*0080*/  SHF.R.S32.HI R18, RZ, 0x15, R3 ;  /* 0x00000015ff127819 */ /* 0x008fc80000011403 */
[----:B------:R-:W-:Y:S02]  /*0090*/  LOP3.LUT R0, R0, 0x1fc, RZ, 0xc0, !PT ;  /* 0x000001fc00007812 */ /* 0x000fe400078ec0ff */
[----:B------:R-:W-:-:S03]  /*00a0*/  SGXT R18, R18, 0x1 ;  /* 0x000000011212781a */ /* 0x000fc60000000200 */
[----:B------:R-:W-:-:S04]  /*00b0*/  IMAD R3, R3, 0x400, R0 ;  /* 0x0000040003037824 */ /* 0x000fc800078e0200 */
[----:B------:R-:W-:Y:S01]  /*00c0*/  VIADD R17, R3, 0x200 ;  /* 0x0000020003117836 */ /* 0x000fe20000000000 */
[----:B------:R-:W-:-:S04]  /*00d0*/  SHF.R.S32.HI R0, RZ, 0x1f, R3 ;  /* 0x0000001fff007819 */ /* 0x000fc80000011403 */
[----:B------:R-:W-:Y:S02]  /*00e0*/  LEA.HI R6, R18, R17, RZ, 0x5 ;  /* 0x0000001112067211 */ /* 0x000fe400078f28ff */
[----:B------:R-:W-:Y:S02]  /*00f0*/  LEA.HI R0, R0, R3, RZ, 0x5 ;  /* 0x0000000300007211 */ /* 0x000fe400078f28ff */
[----:B------:R-:W-:Y:S02]  /*0100*/  SHF.R.S32.HI R6, RZ, 0x5, R6 ;  /* 0x00000005ff067819 */ /* 0x000fe40000011406 */
[----:B------:R-:W-:Y:S02]  /*0110*/  SHF.R.S32.HI R2, RZ, 0x5, R0 ;  /* 0x00000005ff027819 */ /* 0x000fe40000011400 */
[----:B------:R-:W-:Y:S02]  /*0120*/  LEA.HI R8, R6, R6, RZ, 0x5 ;  /* 0x0000000606087211 */ /* 0x000fe400078f28ff */
[----:B------:R-:W-:-:S02]  /*0130*/  LEA.HI R7, R2, R2, RZ, 0x5 ;  /* 0x0000000202077211 */ /* 0x000fc400078f28ff */
[----:B------:R-:W-:Y:S02]  /*0140*/  LOP3.LUT R9, R8, 0xffffffe0, RZ, 0xc0, !PT ;  /* 0xffffffe008097812 */ /* 0x000fe400078ec0ff */
[----:B------:R-:W-:Y:S02]  /*0150*/  LOP3.LUT R7, R7, 0xffffffe0, RZ, 0xc0, !PT ;  /* 0xffffffe007077812 */ /* 0x000fe400078ec0ff */
[----:B------:R-:W-:Y:S01]  /*0160*/  LOP3.LUT R16, R0, 0xffffffe0, RZ, 0xc0, !PT ;  /* 0xffffffe000107812 */ /* 0x000fe200078ec0ff */
[----:B------:R-:W-:Y:S02]  /*0170*/  IMAD.IADD R9, R6, 0x1, -R9 ;  /* 0x0000000106097824 */ /* 0x000fe400078e0a09 */
[----:B------:R-:W-:Y:S02]  /*0180*/  IMAD.IADD R7, R2, 0x1, -R7 ;  /* 0x0000000102077824 */ /* 0x000fe400078e0a07 */
[--C-:B--2---:R-:W-:Y:S02]  /*0190*/  IMAD.WIDE R10, R9, 0x8, R4.reuse ;  /* 0x00000008090a7825 */ /* 0x104fe400078e0204 */
[----:B------:R-:W1:Y:S02]  /*01a0*/  LDC.64 R8, c[0x0][0x228] ;  /* 0x00008a00ff087b82 */ /* 0x000e640000000a00 */
[----:B------:R-:W-:-:S02]  /*01b0*/  IMAD.WIDE R20, R7, 0x8, R4 ;  /* 0x0000000807147825 */ /* 0x000fc400078e0204 */
[----:B------:R-:W2:Y:S02]  /*01c0*/  LDG.E.EL.64 R10, desc[UR4][R10.64] ;  /* 0x000000040a0a7981 */ /* 0x000ea4000c2e1b00 */
[----:B------:R-:W-:Y:S02]  /*01d0*/  IMAD.IADD R16, R3, 0x1, -R16 ;  /* 0x0000000103107824 */ /* 0x000fe400078e0a10 */
[----:B------:R-:W3:Y:S02]  /*01e0*/  LDG.E.EL.64 R20, desc[UR4][R20.64] ;  /* 0x0000000414147981 */ /* 0x000ee4000c2e1b00 */
[----:B----4-:R-:W-:-:S06]  /*01f0*/  IMAD.WIDE R12, R16, 0x8, R26 ;  /* 0x00000008100c7825 */ /* 0x010fcc00078e021a */
[----:B------:R-:W4:Y:S01]  /*0200*/  LDG.E.EL.128 R12, desc[UR4][R12.64] ;  /* 0x000000040c0c7981 */ /* 0x000f22000c2e1d00 */
[----:B-1----:R-:W-:-:S06]  /*0210*/  IMAD.WIDE R4, R16, 0x8, R8 ;  /* 0x0000000810047825 */ /* 0x002fcc00078e0208 */
[----:B------:R-:W5:Y:S01]  /*0220*/  LDG.E.EL.128 R4, desc[UR4][R4.64] ;  /* 0x0000000404047981 */ /* 0x000f62000c2e1d00 */
[----:B------:R-:W-:-:S05]  /*0230*/  VIADD R25, R3, 0x2 ;  /* 0x0000000203197836 */ /* 0x000fca0000000000 */
[----:B------:R-:W-:-:S04]  /*0240*/  LEA.HI R0, R18, R25, RZ, 0x5 ;  /* 0x0000001912007211 */ /* 0x000fc800078f28ff */
[----:B------:R-:W-:-:S05]  /*0250*/  LOP3.LUT R0, R0, 0xffffffe0, RZ, 0xc0, !PT ;  /* 0xffffffe000007812 */ /* 0x000fca00078ec0ff */
[----:B------:R-:W-:Y:S01]  /*0260*/  IMAD.IADD R25, R25, 0x1, -R0 ;  /* 0x0000000119197824 */ /* 0x000fe200078e0a00 */
[----:B------:R-:W-:-:S04]  /*0270*/  LEA.HI R17, R18, R17, RZ, 0xa ;  /* 0x0000001112117211 */ /* 0x000fc800078f50ff */
[----:B------:R-:W-:Y:S02]  /*0280*/  SHF.R.S32.HI R17, RZ, 0xa, R17 ;  /* 0x0000000aff117819 */ /* 0x000fe40000011411 */
[----:B--2---:R-:W-:-:S04]  /*0290*/  SHF.R.U32.HI R23, RZ, 0x1b, R11 ;  /* 0x0000001bff177819 */ /* 0x004fc8000001160b */
[----:B------:R-:W-:Y:S02]  /*02a0*/  LOP3.LUT R23, R23, 0x10, RZ, 0xc0, !PT ;  /* 0x0000001017177812 */ /* 0x000fe400078ec0ff */
[----:B---3--:R-:W-:Y:S02]  /*02b0*/  SHF.R.U32.HI R19, RZ, 0x1b, R21 ;  /* 0x0000001bff137819 */ /* 0x008fe40000011615 */
[----:B------:R-:W-:Y:S02]  /*02c0*/  IADD3 R2, P1, R10, R23, RZ ;  /* 0x000000170a027210 */ /* 0x000fe40007f3e0ff */
[----:B------:R-:W-:-:S03]  /*02d0*/  LOP3.LUT R19, R19, 0x10, RZ, 0xc0, !PT ;  /* 0x0000001013137812 */ /* 0x000fc600078ec0ff */
[----:B------:R-:W-:Y:S01]  /*02e0*/  IMAD.X R11, RZ, RZ, R11, P1 ;  /* 0x000000ffff0b7224 */ /* 0x000fe200008e060b */
[----:B------:R-:W-:Y:S02]  /*02f0*/  IADD3 R19, P0, R20, R19, RZ ;  /* 0x0000001314137210 */ /* 0x000fe40007f1e0ff */
[----:B----4-:R-:W-:Y:S02]  /*0300*/  SHF.R.U32.HI R28, RZ, 0x19, R13 ;  /* 0x00000019ff1c7819 */ /* 0x010fe4000001160d */
[----:B------:R-:W-:Y:S01]  /*0310*/  SHF.L.U64.HI R0, R2, 0x6, R11 ;  /* 0x0000000602007819 */ /* 0x000fe2000001020b */
[----:B------:R-:W-:Y:S01]  /*0320*/  IMAD.X R20, RZ, RZ, R21, P0 ;  /* 0x000000ffff147224 */ /* 0x000fe200000e0615 */
[----:B------:R-:W-:Y:S01]  /*0330*/  LEA R29, P0, R12, UR6, 0x2 ;  /* 0x000000060c1d7c11 */ /* 0x000fe2000f8010ff */
[----:B------:R-:W-:Y:S01]  /*0340*/  IMAD.SHL.U32 R2, R2, 0x40, RZ ;  /* 0x0000004002027824 */ /* 0x000fe200078e00ff */
[----:B------:R-:W-:Y:S02]  /*0350*/  LOP3.LUT R28, R28, 0x40, RZ, 0xc0, !PT ;  /* 0x000000401c1c7812 */ /* 0x000fe400078ec0ff */
[----:B------:R-:W-:-:S02]  /*0360*/  LEA.HI.X R13, R12, UR7, R13, 0x2, P0 ;  /* 0x000000070c0d7c11 */ /* 0x000fc400080f140d */
[----:B------:R-:W-:Y:S01]  /*0370*/  IADD3 R22, P2, P3, R2, R29, R28 ;  /* 0x0000001d02167210 */ /* 0x000fe20007b5e01c */
[C---:B------:R-:W-:Y:S01]  /*0380*/  IMAD.SHL.U32 R10, R19.reuse, 0x40, RZ ;  /* 0x00000040130a7824 */ /* 0x040fe200078e00ff */
[----:B------:R-:W-:Y:S02]  /*0390*/  SHF.L.U64.HI R11, R19, 0x6, R20 ;  /* 0x00000006130b7819 */ /* 0x000fe40000010214 */
[----:B------:R-:W-:Y:S02]  /*03a0*/  IADD3.X R23, R0, R13, RZ, P2, P3 ;  /* 0x0000000d00177210 */ /* 0x000fe400017e64ff */
[----:B------:R-:W-:Y:S02]  /*03b0*/  SHF.R.U32.HI R19, RZ, 0x19, R15 ;  /* 0x00000019ff137819 */ /* 0x000fe4000001160f */
[----:B------:R-:W-:Y:S01]  /*03c0*/  LEA R12, P2, R14, UR6, 0x2 ;  /* 0x000000060e0c7c11 */ /* 0x000fe2000f8410ff */
[----:B------:R-:W-:Y:S01]  /*03d0*/  IMAD.SHL.U32 R20, R17, 0x100, RZ ;  /* 0x0000010011147824 */ /* 0x000fe200078e00ff */
[----:B------:R-:W-:-:S02]  /*03e0*/  IADD3 R28, P0, P1, R10, R29, R28 ;  /* 0x0000001d0a1c7210 */ /* 0x000fc4000791e01c */
[----:B------:R-:W-:Y:S02]  /*03f0*/  LEA.HI R17, R18, R3, RZ, 0xa ;  /* 0x0000000312117211 */ /* 0x000fe400078f50ff */
[----:B------:R-:W-:Y:S02]  /*0400*/  LOP3.LUT R19, R19, 0x40, RZ, 0xc0, !PT ;  /* 0x0000004013137812 */ /* 0x000fe400078ec0ff */
[----:B------:R-:W-:Y:S02]  /*0410*/  LEA.HI.X R14, R14, UR7, R15, 0x2, P2 ;  /* 0x000000070e0e7c11 */ /* 0x000fe400090f140f */
[----:B-----5:R-:W-:Y:S02]  /*0420*/  SHF.R.U32.HI R15, RZ, 0x19, R5 ;  /* 0x00000019ff0f7819 */ /* 0x020fe40000011605 */
[----:B------:R-:W-:Y:S02]  /*0430*/  IADD3 R18, P5, P4, R10, R12, R19 ;  /* 0x0000000c0a127210 */ /* 0x000fe40007cbe013 */
[----:B------:R-:W-:-:S02]  /*0440*/  SHF.R.S32.HI R17, RZ, 0xa, R17 ;  /* 0x0000000aff117819 */ /* 0x000fc40000011411 */
[----:B------:R-:W-:Y:S02]  /*0450*/  IADD3.X R29, R11, R13, RZ, P0, P1 ;  /* 0x0000000d0b1d7210 */ /* 0x000fe400007e24ff */
[----:B------:R-:W-:Y:S02]  /*0460*/  LOP3.LUT R13, R15, 0x40, RZ, 0xc0, !PT ;  /* 0x000000400f0d7812 */ /* 0x000fe400078ec0ff */
[----:B------:R-:W-:Y:S02]  /*0470*/  LEA R15, P0, R4, UR6, 0x2 ;  /* 0x00000006040f7c11 */ /* 0x000fe4000f8010ff */
[----:B------:R-:W-:Y:S01]  /*0480*/  IADD3 R12, P3, P2, R2, R12, R19 ;  /* 0x0000000c020c7210 */ /* 0x000fe20007a7e013 */
[----:B------:R-:W-:Y:S01]  /*0490*/  IMAD.SHL.U32 R21, R17, 0x100, RZ ;  /* 0x0000010011157824 */ /* 0x000fe200078e00ff */
[----:B------:R-:W-:Y:S02]  /*04a0*/  IADD3.X R19, R11, R14, RZ, P5, P4 ;  /* 0x0000000e0b137210 */ /* 0x000fe40002fe84ff */
[----:B------:R-:W-:-:S02]  /*04b0*/  LEA.HI.X R5, R4, UR7, R5, 0x2, P0 ;  /* 0x0000000704057c11 */ /* 0x000fc400080f1405 */
[----:B------:R-:W-:Y:S01]  /*04c0*/  IADD3 R30, P0, P1, R10, R15, R13 ;  /* 0x0000000f0a1e7210 */ /* 0x000fe2000791e00d */
[----:B------:R-:W-:-:S03]  /*04d0*/  IMAD.WIDE R18, R21, 0x4, R18 ;  /* 0x0000000415127825 */ /* 0x000fc600078e0212 */
[----:B------:R-:W-:Y:S02]  /*04e0*/  IADD3.X R31, R11, R5, RZ, P0, P1 ;  /* 0x000000050b1f7210 */ /* 0x000fe400007e24ff */
[----:B------:R-:W-:Y:S01]  /*04f0*/  IADD3 R4, P0, P1, R2, R15, R13 ;  /* 0x0000000f02047210 */ /* 0x000fe2000791e00d */
[----:B------:R1:W2:Y:S01]  /*0500*/  LDG.E.EL R24, desc[UR4][R18.64] ;  /* 0x0000000412187981 */ /* 0x0002a2000c2e1900 */
[----:B------:R-:W-:Y:S01]  /*0510*/  IADD3.X R13, R0, R14, RZ, P3, P2 ;  /* 0x0000000e000d7210 */ /* 0x000fe20001fe44ff */
[----:B------:R-:W-:Y:S01]  /*0520*/  IMAD.WIDE R22, R20, 0x4, R22 ;  /* 0x0000000414167825 */ /* 0x000fe200078e0216 */
[----:B------:R-:W-:-:S03]  /*0530*/  IADD3.X R5, R0, R5, RZ, P0, P1 ;  /* 0x0000000500057210 */ /* 0x000fc600007e24ff */
[C---:B------:R-:W-:Y:S02]  /*0540*/  IMAD.WIDE R12, R20.reuse, 0x4, R12 ;  /* 0x00000004140c7825 */ /* 0x040fe400078e020c */
[----:B------:R-:W3:Y:S01]  /*0550*/  LDG.E.EL R22, desc[UR4][R22.64] ;  /* 0x0000000416167981 */ /* 0x000ee2000c2e1900 */
[----:B-1----:R-:W1:Y:S01]  /*0560*/  LDC.64 R18, c[0x0][0x230] ;  /* 0x00008c00ff127b82 */ /* 0x002e620000000a00 */
[----:B------:R-:W-:-:S04]  /*0570*/  IMAD.WIDE R14, R20, 0x4, R4 ;  /* 0x00000004140e7825 */ /* 0x000fc800078e0204 */
[C---:B------:R-:W-:Y:S01]  /*0580*/  IMAD.WIDE R4, R25.reuse, 0x8, R8 ;  /* 0x0000000819047825 */ /* 0x040fe200078e0208 */
[----:B------:R-:W-:Y:S01]  /*0590*/  SHF.R.U32.HI R8, RZ, 0x19, R7 ;  /* 0x00000019ff087819 */ /* 0x000fe20000011607 */
[----:B------:R-:W3:Y:S04]  /*05a0*/  LDG.E.EL R9, desc[UR4][R14.64] ;  /* 0x000000040e097981 */ /* 0x000ee8000c2e1900 */
[----:B------:R4:W5:Y:S01]  /*05b0*/  LDG.E.EL R23, desc[UR4][R12.64] ;  /* 0x000000040c177981 */ /* 0x000962000c2e1900 */
[----:B------:R-:W-:Y:S01]  /*05c0*/  LOP3.LUT R8, R8, 0x40, RZ, 0xc0, !PT ;  /* 0x0000004008087812 */ /* 0x000fe200078ec0ff */
[----:B----4-:R-:W-:Y:S01]  /*05d0*/  IMAD.WIDE R12, R25, 0x8, R26 ;  /* 0x00000008190c7825 */ /* 0x010fe200078e021a */
[----:B------:R-:W-:-:S04]  /*05e0*/  LEA R25, P0, R6, UR6, 0x2 ;  /* 0x0000000606197c11 */ /* 0x000fc8000f8010ff */
[----:B------:R-:W-:Y:S02]  /*05f0*/  LEA.HI.X R7, R6, UR7, R7, 0x2, P0 ;  /* 0x0000000706077c11 */ /* 0x000fe400080f1407 */
[----:B------:R-:W-:Y:S01]  /*0600*/  IADD3 R14, P0, P1, R10, R25, R8 ;  /* 0x000000190a0e7210 */ /* 0x000fe2000791e008 */
[----:B------:R-:W-:-:S03]  /*0610*/  IMAD.WIDE R28, R21, 0x4, R28 ;  /* 0x00000004151c7825 */ /* 0x000fc600078e021c */
[----:B------:R-:W-:Y:S01]  /*0620*/  IADD3.X R15, R11, R7, RZ, P0, P1 ;  /* 0x000000070b0f7210 */ /* 0x000fe200007e24ff */
[----:B------:R-:W-:Y:S02]  /*0630*/  IMAD.WIDE R30, R21, 0x4, R30 ;  /* 0x00000004151e7825 */ /* 0x000fe400078e021e */
[----:B------:R-:W4:Y:S02]  /*0640*/  LDG.E.EL R28, desc[UR4][R28.64] ;  /* 0x000000041c1c7981 */ /* 0x000f24000c2e1900 */
[----:B-1----:R-:W-:-:S04]  /*0650*/  IMAD.WIDE R18, R16, 0x4, R18 ;  /* 0x0000000410127825 */ /* 0x002fc800078e0212 */
[----:B------:R-:W-:Y:S01]  /*0660*/  IMAD.WIDE R14, R21, 0x4, R14 ;  /* 0x00000004150e7825 */ /* 0x000fe200078e020e */
[----:B------:R-:W-:Y:S01]  /*0670*/  IADD3 R6, P0, P1, R2, R25, R8 ;  /* 0x0000001902067210 */ /* 0x000fe2000791e008 */
[----:B------:R-:W2:Y:S04]  /*0680*/  LDG.E.EL.128 R16, desc[UR4][R18.64] ;  /* 0x0000000412107981 */ /* 0x000ea8000c2e1d00 */
[----:B------:R-:W4:Y:S04]  /*0690*/  LDG.E.EL R29, desc[UR4][R30.64] ;  /* 0x000000041e1d7981 */ /* 0x000f28000c2e1900 */
[----:B------:R-:W2:Y:S01]  /*06a0*/  LDG.E.EL R25, desc[UR4][R14.64] ;  /* 0x000000040e197981 */ /* 0x000ea2000c2e1900 */
[----:B------:R-:W-:-:S03]  /*06b0*/  IADD3.X R7, R0, R7, RZ, P0, P1 ;  /* 0x0000000700077210 */ /* 0x000fc600007e24ff */
[----:B------:R-:W5:Y:S01]  /*06c0*/  LDG.E.EL.128 R12, desc[UR4][R12.64] ;  /* 0x000000040c0c7981 */ /* 0x000f62000c2e1d00 */
[----:B------:R-:W-:-:S05]  /*06d0*/  IMAD.WIDE R6, R20, 0x4, R6 ;  /* 0x0000000414067825 */ /* 0x000fca00078e0206 */
[----:B------:R-:W5:Y:S04]  /*06e0*/  LDG.E.EL R26, desc[UR4][R6.64] ;  /* 0x00000004061a7981 */ /* 0x000f68000c2e1900 */
[----:B------:R-:W5:Y:S01]  /*06f0*/  LDG.E.EL.128 R4, desc[UR4][R4.64] ;  /* 0x0000000404047981 */ /* 0x000f62000c2e1d00 */
[----:B---3--:R-:W-:Y:S01]  /*0700*/  FADD R9, -R22, R9 ;  /* 0x0000000916097221 */ /* 0x008fe20000000100 */
[----:B----4-:R-:W-:-:S04]  /*0710*/  FADD R29, -R28, R29 ;  /* 0x0000001d1c1d7221 */ /* 0x010fc80000000100 */
[C---:B--2---:R-:W-:Y:S01]  /*0720*/  FFMA R8, R16.reuse, R29, R28 ;  /* 0x0000001d10087223 */ /* 0x044fe2000000001c */
[----:B------:R-:W-:Y:S01]  /*0730*/  FFMA R16, R16, R9, R22 ;  /* 0x0000000910107223 */ /* 0x000fe20000000016 */
[--C-:B-----5:R-:W-:Y:S02]  /*0740*/  SHF.R.U32.HI R29, RZ, 0x19, R13.reuse ;  /* 0x00000019ff1d7819 */ /* 0x120fe4000001160d */
[C---:B------:R-:W-:Y:S02]  /*0750*/  LEA R28, P0, R12.reuse, UR6, 0x2 ;  /* 0x000000060c1c7c11 */ /* 0x040fe4000f8010ff */
[----:B------:R-:W-:Y:S02]  /*0760*/  LOP3.LUT R29, R29, 0x40, RZ, 0xc0, !PT ;  /* 0x000000401d1d7812 */ /* 0x000fe400078ec0ff */
[----:B------:R-:W-:Y:S02]  /*0770*/  LEA.HI.X R9, R12, UR7, R13, 0x2, P0 ;  /* 0x000000070c097c11 */ /* 0x000fe400080f140d */
[----:B------:R-:W-:-:S02]  /*0780*/  IADD3 R12, P0, P1, R10, R28, R29 ;  /* 0x0000001c0a0c7210 */ /* 0x000fc4000791e01d */
[----:B------:R-:W-:Y:S02]  /*0790*/  IADD3 R28, P2, P3, R2, R28, R29 ;  /* 0x0000001c021c7210 */ /* 0x000fe40007b5e01d */
[-C--:B------:R-:W-:Y:S02]  /*07a0*/  IADD3.X R13, R11, R9.reuse, RZ, P0, P1 ;  /* 0x000000090b0d7210 */ /* 0x080fe400007e24ff */
[----:B------:R-:W-:Y:S01]  /*07b0*/  IADD3.X R29, R0, R9, RZ, P2, P3 ;  /* 0x00000009001d7210 */ /* 0x000fe200017e64ff */
[----:B------:R-:W-:Y:S01]  /*07c0*/  FADD R9, -R24, R25 ;  /* 0x0000001918097221 */ /* 0x000fe20000000100 */
[----:B------:R-:W-:Y:S01]  /*07d0*/  FADD R26, -R23, R26 ;  /* 0x0000001a171a7221 */ /* 0x000fe20000000100 */
[----:B------:R-:W-:Y:S02]  /*07e0*/  SHF.R.U32.HI R25, RZ, 0x19, R15 ;  /* 0x00000019ff197819 */ /* 0x000fe4000001160f */
[C---:B------:R-:W-:Y:S01]  /*07f0*/  FFMA R9, R17.reuse, R9, R24 ;  /* 0x0000000911097223 */ /* 0x040fe20000000018 */
[----:B------:R-:W-:Y:S01]  /*0800*/  SHF.R.U32.HI R22, RZ, 0x19, R5 ;  /* 0x00000019ff167819 */ /* 0x000fe20000011605 */
[----:B------:R-:W-:Y:S01]  /*0810*/  FFMA R17, R17, R26, R23 ;  /* 0x0000001a11117223 */ /* 0x000fe20000000017 */
[----:B------:R-:W-:-:S02]  /*0820*/  LEA R24, P1, R4, UR6, 0x2 ;  /* 0x0000000604187c11 */ /* 0x000fc4000f8210ff */
[----:B------:R-:W-:Y:S02]  /*0830*/  LEA R23, P0, R14, UR6, 0x2 ;  /* 0x000000060e177c11 */ /* 0x000fe4000f8010ff */
[----:B------:R-:W-:Y:S02]  /*0840*/  LOP3.LUT R25, R25, 0x40, RZ, 0xc0, !PT ;  /* 0x0000004019197812 */ /* 0x000fe400078ec0ff */
[----:B------:R-:W-:Y:S02]  /*0850*/  LOP3.LUT R22, R22, 0x40, RZ, 0xc0, !PT ;  /* 0x0000004016167812 */ /* 0x000fe400078ec0ff */
[----:B------:R-:W-:Y:S02]  /*0860*/  LEA.HI.X R27, R4, UR7, R5, 0x2, P1 ;  /* 0x00000007041b7c11 */ /* 0x000fe400088f1405 */
[----:B------:R-:W-:Y:S02]  /*0870*/  LEA.HI.X R26, R14, UR7, R15, 0x2, P0 ;  /* 0x000000070e1a7c11 */ /* 0x000fe400080f140f */
[----:B------:R-:W-:-:S02]  /*0880*/  IADD3 R4, P2, P3, R10, R23, R25 ;  /* 0x000000170a047210 */ /* 0x000fc40007b5e019 */
[----:B------:R-:W-:Y:S02]  /*0890*/  IADD3 R14, P4, P5, R10, R24, R22 ;  /* 0x000000180a0e7210 */ /* 0x000fe40007d9e016 */
[C---:B------:R-:W-:Y:S02]  /*08a0*/  IADD3.X R5, R11.reuse, R26, RZ, P2, P3 ;  /* 0x0000001a0b057210 */ /* 0x040fe400017e64ff */
[----:B------:R-:W-:Y:S01]  /*08b0*/  IADD3.X R15, R11, R27, RZ, P4, P5 ;  /* 0x0000001b0b0f7210 */ /* 0x000fe200027ea4ff */
[----:B------:R-:W-:Y:S01]  /*08c0*/  IMAD.WIDE R4, R21, 0x4, R4 ;  /* 0x0000000415047825 */ /* 0x000fe200078e0204 */
[----:B------:R-:W-:-:S03]  /*08d0*/  IADD3 R22, P0, P1, R2, R24, R22 ;  /* 0x0000001802167210 */ /* 0x000fc6000791e016 */
[C---:B------:R-:W-:Y:S01]  /*08e0*/  IMAD.WIDE R14, R21.reuse, 0x4, R14 ;  /* 0x00000004150e7825 */ /* 0x040fe200078e020e */
[----:B------:R-:W-:Y:S01]  /*08f0*/  SHF.R.U32.HI R24, RZ, 0x19, R7 ;  /* 0x00000019ff187819 */ /* 0x000fe20000011607 */
[----:B------:R-:W2:Y:S02]  /*0900*/  LDG.E.EL R4, desc[UR4][R4.64] ;  /* 0x0000000404047981 */ /* 0x000ea4000c2e1900 */
[----:B------:R-:W-:-:S04]  /*0910*/  IMAD.WIDE R12, R21, 0x4, R12 ;  /* 0x00000004150c7825 */ /* 0x000fc800078e020c */
[----:B------:R-:W-:Y:S02]  /*0920*/  IMAD.WIDE R28, R20, 0x4, R28 ;  /* 0x00000004141c7825 */ /* 0x000fe400078e021c */
[----:B------:R-:W3:Y:S04]  /*0930*/  LDG.E.EL R12, desc[UR4][R12.64] ;  /* 0x000000040c0c7981 */ /* 0x000ee8000c2e1900 */
[----:B------:R1:W3:Y:S04]  /*0940*/  LDG.E.EL R5, desc[UR4][R14.64] ;  /* 0x000000040e057981 */ /* 0x0002e8000c2e1900 */
[----:B------:R4:W5:Y:S01]  /*0950*/  LDG.E.EL R13, desc[UR4][R28.64] ;  /* 0x000000041c0d7981 */ /* 0x000962000c2e1900 */
[----:B-1----:R-:W-:-:S02]  /*0960*/  LOP3.LUT R15, R24, 0x40, RZ, 0xc0, !PT ;  /* 0x00000040180f7812 */ /* 0x002fc400078ec0ff */
[----:B------:R-:W-:-:S04]  /*0970*/  LEA R14, P2, R6, UR6, 0x2 ;  /* 0x00000006060e7c11 */ /* 0x000fc8000f8410ff */
[----:B------:R-:W-:Y:S02]  /*0980*/  LEA.HI.X R6, R6, UR7, R7, 0x2, P2 ;  /* 0x0000000706067c11 */ /* 0x000fe400090f1407 */
[----:B------:R-:W-:Y:S02]  /*0990*/  IADD3 R10, P4, P5, R10, R14, R15 ;  /* 0x0000000e0a0a7210 */ /* 0x000fe40007d9e00f */
[C---:B------:R-:W-:Y:S02]  /*09a0*/  IADD3 R24, P2, P3, R2.reuse, R23, R25 ;  /* 0x0000001702187210 */ /* 0x040fe40007b5e019 */
[----:B------:R-:W-:Y:S02]  /*09b0*/  IADD3.X R11, R11, R6, RZ, P4, P5 ;  /* 0x000000060b0b7210 */ /* 0x000fe400027ea4ff */
[----:B----4-:R-:W-:Y:S02]  /*09c0*/  IADD3 R28, P4, P5, R2, R14, R15 ;  /* 0x0000000e021c7210 */ /* 0x010fe40007d9e00f */
[----:B------:R-:W-:-:S02]  /*09d0*/  IADD3.X R25, R0, R26, RZ, P2, P3 ;  /* 0x0000001a00197210 */ /* 0x000fc400017e64ff */
[C---:B------:R-:W-:Y:S02]  /*09e0*/  IADD3.X R23, R0.reuse, R27, RZ, P0, P1 ;  /* 0x0000001b00177210 */ /* 0x040fe400007e24ff */
[----:B------:R-:W-:Y:S01]  /*09f0*/  IADD3.X R29, R0, R6, RZ, P4, P5 ;  /* 0x00000006001d7210 */ /* 0x000fe200027ea4ff */
[----:B------:R-:W-:Y:S02]  /*0a00*/  IMAD.WIDE R6, R21, 0x4, R10 ;  /* 0x0000000415067825 */ /* 0x000fe400078e020a */
[----:B------:R-:W1:Y:S02]  /*0a10*/  LDC.64 R10, c[0x0][0x238] ;  /* 0x00008e00ff0a7b82 */ /* 0x000e640000000a00 */
[C---:B------:R-:W-:Y:S02]  /*0a20*/  IMAD.WIDE R24, R20.reuse, 0x4, R24 ;  /* 0x0000000414187825 */ /* 0x040fe400078e0218 */
[----:B------:R-:W2:Y:S02]  /*0a30*/  LDG.E.EL R7, desc[UR4][R6.64] ;  /* 0x0000000406077981 */ /* 0x000ea4000c2e1900 */
[----:B------:R-:W-:-:S02]  /*0a40*/  IMAD.WIDE R22, R20, 0x4, R22 ;  /* 0x0000000414167825 */ /* 0x000fc400078e0216 */
[----:B------:R-:W4:Y:S02]  /*0a50*/  LDG.E.EL R24, desc[UR4][R24.64] ;  /* 0x0000000418187981 */ /* 0x000f24000c2e1900 */
[----:B------:R-:W-:Y:S02]  /*0a60*/  IMAD.WIDE R28, R20, 0x4, R28 ;  /* 0x00000004141c7825 */ /* 0x000fe400078e021c */
[----:B------:R-:W5:Y:S04]  /*0a70*/  LDG.E.EL R22, desc[UR4][R22.64] ;  /* 0x0000000416167981 */ /* 0x000f68000c2e1900 */
[----:B------:R-:W4:Y:S01]  /*0a80*/  LDG.E.EL R29, desc[UR4][R28.64] ;  /* 0x000000041c1d7981 */ /* 0x000f22000c2e1900 */
[----:B-1----:R-:W-:-:S04]  /*0a90*/  IMAD.WIDE R2, R3, 0x4, R10 ;  /* 0x0000000403027825 */ /* 0x002fc800078e020a */
[----:B---3--:R-:W-:-:S04]  /*0aa0*/  FADD R5, -R12, R5 ;  /* 0x000000050c057221 */ /* 0x008fc80000000100 */
[----:B------:R-:W-:Y:S01]  /*0ab0*/  FFMA R10, R18, R5, R12 ;  /* 0x00000005120a7223 */ /* 0x000fe2000000000c */
[----:B--2---:R-:W-:-:S04]  /*0ac0*/  FADD R11, -R4, R7 ;  /* 0x00000007040b7221 */ /* 0x004fc80000000100 */
[----:B------:R-:W-:Y:S01]  /*0ad0*/  FFMA R11, R19, R11, R4 ;  /* 0x0000000b130b7223 */ /* 0x000fe20000000004 */
[----:B-----5:R-:W-:Y:S01]  /*0ae0*/  FADD R0, -R13, R22 ;  /* 0x000000160d007221 */ /* 0x020fe20000000100 */
[----:B----4-:R-:W-:-:S03]  /*0af0*/  FADD R15, -R24, R29 ;  /* 0x0000001d180f7221 */ /* 0x010fc60000000100 */
[----:B------:R-:W-:Y:S01]  /*0b00*/  FFMA R18, R18, R0, R13 ;  /* 0x0000000012127223 */ /* 0x000fe2000000000d */
[----:B------:R-:W-:Y:S01]  /*0b10*/  FFMA R19, R19, R15, R24 ;  /* 0x0000000f13137223 */ /* 0x000fe20000000018 */
[----:B------:R-:W-:Y:S04]  /*0b20*/  STG.E.128 desc[UR4][R2.64], R8 ;  /* 0x0000000802007986 */ /* 0x000fe8000c101d04 */
[----:B------:R-:W-:Y:S01]  /*0b30*/  STG.E.128 desc[UR4][R2.64+0x800], R16 ;  /* 0x0008001002007986 */ /* 0x000fe2000c101d04 */
[----:B------:R-:W-:Y:S05]  /*0b40*/  EXIT ;  /* 0x000000000000794d */ /* 0x000fea0003800000 */
.L_x_0:
[----:B------:R-:W-:-:S00]  /*0b50*/  BRA `(.L_x_0) ;  /* 0xfffffffc00fc7947 */ /* 0x000fc0000383ffff */
[----:B------:R-:W-:-:S00]  /*0b60*/  NOP ;  /* 0x0000000000007918 */ /* 0x000fc00000000000 */
        /* <DEDUP_REMOVED lines=9> */
.L_x_1:


//--------------------- .nv.constant0.triton_poi_fused__unsafe_index_add_mul_sub_63 --------------------------
	.section	.nv.constant0.triton_poi_fused__unsafe_index_add_mul_sub_63,"a",@progbits
	.sectionflags	@""
	.align	4
.nv.constant0.triton_poi_fused__unsafe_index_add_mul_sub_63:
	.zero		580
